	.headerflags	@"EF_CUDA_TEXMODE_UNIFIED EF_CUDA_64BIT_ADDRESS EF_CUDA_ACCELERATORS EF_CUDA_SM90 EF_CUDA_VIRTUAL_SM(EF_CUDA_SM90)"
	.elftype	@"ET_EXEC"


//--------------------- .nv.info                  --------------------------
	.section	.nv.info,"",@"SHT_CUDA_INFO"
	.align	4


	//----- nvinfo : EIATTR_REGCOUNT
	.align		4
        /*0000*/ 	.byte	0x04, 0x2f
        /*0002*/ 	.short	(.L_3 - .L_2)
	.align		4
.L_2:
        /*0004*/ 	.word	index@(triton_poi_fused__native_batch_norm_legit_no_training_18)
        /*0008*/ 	.word	0x00000021


	//----- nvinfo : EIATTR_MIN_STACK_SIZE
	.align		4
.L_3:
        /*000c*/ 	.byte	0x04, 0x12
        /*000e*/ 	.short	(.L_5 - .L_4)
	.align		4
.L_4:
        /*0010*/ 	.word	index@(triton_poi_fused__native_batch_norm_legit_no_training_18)
        /*0014*/ 	.word	0x00000000


	//----- nvinfo : EIATTR_FRAME_SIZE
	.align		4
.L_5:
        /*0018*/ 	.byte	0x04, 0x11
        /*001a*/ 	.short	(.L_7 - .L_6)
	.align		4
.L_6:
        /*001c*/ 	.word	index@(triton_poi_fused__native_batch_norm_legit_no_training_18)
        /*0020*/ 	.word	0x00000000


	//----- nvinfo : EIATTR_MIN_STACK_SIZE
	.align		4
.L_7:
        /*0024*/ 	.byte	0x04, 0x12
        /*0026*/ 	.short	(.L_9 - .L_8)
	.align		4
.L_8:
        /*0028*/ 	.word	index@(triton_poi_fused__native_batch_norm_legit_no_training_18)
        /*002c*/ 	.word	0x00000000
.L_9:


//--------------------- .nv.info.triton_poi_fused__native_batch_norm_legit_no_training_18 --------------------------
	.section	.nv.info.triton_poi_fused__native_batch_norm_legit_no_training_18,"",@"SHT_CUDA_INFO"
	.sectionflags	@""
	.align	4


	//----- nvinfo : EIATTR_CUDA_API_VERSION
	.align		4
        /*0000*/ 	.byte	0x04, 0x37
        /*0002*/ 	.short	(.L_11 - .L_10)
.L_10:
        /*0004*/ 	.word	0x0000007c


	//----- nvinfo : EIATTR_KPARAM_INFO
	.align		4
.L_11:
        /*0008*/ 	.byte	0x04, 0x17
        /*000a*/ 	.short	(.L_13 - .L_12)
.L_12:
        /*000c*/ 	.word	0x00000000
        /*0010*/ 	.short	0x0006
        /*0012*/ 	.short	0x0030
        /*0014*/ 	.byte	0x00, 0xf0, 0x11, 0x00


	//----- nvinfo : EIATTR_KPARAM_INFO
	.align		4
.L_13:
        /*0018*/ 	.byte	0x04, 0x17
        /*001a*/ 	.short	(.L_15 - .L_14)
.L_14:
        /*001c*/ 	.word	0x00000000
        /*0020*/ 	.short	0x0005
        /*0022*/ 	.short	0x0028
        /*0024*/ 	.byte	0x00, 0xf4, 0x21, 0x00


	//----- nvinfo : EIATTR_KPARAM_INFO
	.align		4
.L_15:
        /*0028*/ 	.byte	0x04, 0x17
        /*002a*/ 	.short	(.L_17 - .L_16)
.L_16:
        /*002c*/ 	.word	0x00000000
        /*0030*/ 	.short	0x0004
        /*0032*/ 	.short	0x0020
        /*0034*/ 	.byte	0x00, 0xf4, 0x21, 0x00


	//----- nvinfo : EIATTR_KPARAM_INFO
	.align		4
.L_17:
        /*0038*/ 	.byte	0x04, 0x17
        /*003a*/ 	.short	(.L_19 - .L_18)
.L_18:
        /*003c*/ 	.word	0x00000000
        /*0040*/ 	.short	0x0003
        /*0042*/ 	.short	0x0018
        /*0044*/ 	.byte	0x00, 0xf4, 0x21, 0x00


	//----- nvinfo : EIATTR_KPARAM_INFO
	.align		4
.L_19:
        /*0048*/ 	.byte	0x04, 0x17
        /*004a*/ 	.short	(.L_21 - .L_20)
.L_20:
        /*004c*/ 	.word	0x00000000
        /*0050*/ 	.short	0x0002
        /*0052*/ 	.short	0x0010
        /*0054*/ 	.byte	0x00, 0xf4, 0x21, 0x00


	//----- nvinfo : EIATTR_KPARAM_INFO
	.align		4
.L_21:
        /*0058*/ 	.byte	0x04, 0x17
        /*005a*/ 	.short	(.L_23 - .L_22)
.L_22:
        /*005c*/ 	.word	0x00000000
        /*0060*/ 	.short	0x0001
        /*0062*/ 	.short	0x0008
        /*0064*/ 	.byte	0x00, 0xf4, 0x21, 0x00


	//----- nvinfo : EIATTR_KPARAM_INFO
	.align		4
.L_23:
        /*0068*/ 	.byte	0x04, 0x17
        /*006a*/ 	.short	(.L_25 - .L_24)
.L_24:
        /*006c*/ 	.word	0x00000000
        /*0070*/ 	.short	0x0000
        /*0072*/ 	.short	0x0000
        /*0074*/ 	.byte	0x00, 0xf4, 0x21, 0x00


	//----- nvinfo : EIATTR_SPARSE_MMA_MASK
	.align		4
.L_25:
        /*0078*/ 	.byte	0x03, 0x50
        /*007a*/ 	.short	0x0000


	//----- nvinfo : EIATTR_MAXREG_COUNT
	.align		4
        /*007c*/ 	.byte	0x03, 0x1b
        /*007e*/ 	.short	0x00ff


	//----- nvinfo : EIATTR_EXIT_INSTR_OFFSETS
	.align		4
        /*0080*/ 	.byte	0x04, 0x1c
        /*0082*/ 	.short	(.L_27 - .L_26)


	//   ....[0]....
.L_26:
        /*0084*/ 	.word	0x00000950


	//----- nvinfo : EIATTR_REQNTID
	.align		4
.L_27:
        /*0088*/ 	.byte	0x04, 0x10
        /*008a*/ 	.short	(.L_29 - .L_28)
.L_28:
        /*008c*/ 	.word	0x00000080
        /*0090*/ 	.word	0x00000001
        /*0094*/ 	.word	0x00000001


	//----- nvinfo : EIATTR_CBANK_PARAM_SIZE
	.align		4
.L_29:
        /*0098*/ 	.byte	0x03, 0x19
        /*009a*/ 	.short	0x0034


	//----- nvinfo : EIATTR_PARAM_CBANK
	.align		4
        /*009c*/ 	.byte	0x04, 0x0a
        /*009e*/ 	.short	(.L_31 - .L_30)
	.align		4
.L_30:
        /*00a0*/ 	.word	index@(.nv.constant0.triton_poi_fused__native_batch_norm_legit_no_training_18)
        /*00a4*/ 	.short	0x0210
        /*00a6*/ 	.short	0x0034


	//----- nvinfo : EIATTR_SW_WAR
	.align		4
.L_31:
        /*00a8*/ 	.byte	0x04, 0x36
        /*00aa*/ 	.short	(.L_33 - .L_32)
.L_32:
        /*00ac*/ 	.word	0x00000008
.L_33:


//--------------------- .nv.callgraph             --------------------------
	.section	.nv.callgraph,"",@"SHT_CUDA_CALLGRAPH"
	.align	4
	.sectionentsize	8
	.align		4
        /*0000*/ 	.word	0x00000000
	.align		4
        /*0004*/ 	.word	0xffffffff
	.align		4
        /*0008*/ 	.word	0x00000000
	.align		4
        /*000c*/ 	.word	0xfffffffe
	.align		4
        /*0010*/ 	.word	0x00000000
	.align		4
        /*0014*/ 	.word	0xfffffffd
	.align		4
        /*0018*/ 	.word	0x00000000
	.align		4
        /*001c*/ 	.word	0xfffffffc


//--------------------- .nv.constant4             --------------------------
	.section	.nv.constant4,"a",@progbits
	.align	8
	.align		8
.nv.constant4:
        /*0000*/ 	.dword	_$_str
	.align		8
        /*0008*/ 	.dword	_$_str_$_2


//--------------------- .text.triton_poi_fused__native_batch_norm_legit_no_training_18 --------------------------
	.section	.text.triton_poi_fused__native_batch_norm_legit_no_training_18,"ax",@progbits
	.align	128
        .global         triton_poi_fused__native_batch_norm_legit_no_training_18
        .type           triton_poi_fused__native_batch_norm_legit_no_training_18,@function
        .size           triton_poi_fused__native_batch_norm_legit_no_training_18,(.L_x_1 - triton_poi_fused__native_batch_norm_legit_no_training_18)
        .other          triton_poi_fused__native_batch_norm_legit_no_training_18,@"STO_CUDA_ENTRY STV_DEFAULT"
triton_poi_fused__native_batch_norm_legit_no_training_18:
.text.triton_poi_fused__native_batch_norm_legit_no_training_18:
[----:B------:R-:W-:Y:S01]  /*0000*/  LDC R1, c[0x0][0x28] ;  /* 0x00000a00ff017b82 */ /* 0x000fe20000000800 */
[----:B------:R-:W1:Y:S07]  /*0010*/  S2R R0, SR_TID.X ;  /* 0x0000000000007919 */ /* 0x000e6e0000002100 */
[----:B------:R-:W2:Y:S01]  /*0020*/  LDC.64 R24, c[0x0][0x218] ;  /* 0x00008600ff187b82 */ /* 0x000ea20000000a00 */
[----:B------:R-:W-:Y:S01]  /*0030*/  ULDC.64 UR4, c[0x0][0x208] ;  /* 0x0000820000047ab9 */ /* 0x000fe20000000a00 */
[----:B------:R-:W3:Y:S06]  /*0040*/  S2R R3, SR_CTAID.X ;  /* 0x0000000000037919 */ /* 0x000eec0000002500 */
[----:B------:R-:W4:Y:S08]  /*0050*/  LDC.64 R20, c[0x0][0x210] ;  /* 0x00008400ff147b82 */ /* 0x000f300000000a00 */
[----:B------:R-:W5:Y:S01]  /*0060*/  LDC.64 R16, c[0x0][0x220] ;  /* 0x00008800ff107b82 */ /* 0x000f620000000a00 */
[----:B-1----:R-:W-:-:S04]  /*0070*/  SHF.L.U32 R0, R0, 0x2, RZ ;  /* 0x0000000200007819 */ /* 0x002fc800000006ff */
[----:B------:R-:W-:-:S04]  /*0080*/  LOP3.LUT R0, R0, 0x1fc, RZ, 0xc0, !PT ;  /* 0x000001fc00007812 */ /* 0x000fc800078ec0ff */
[----:B---3--:R-:W-:-:S05]  /*0090*/  LEA R0, R3, R0, 0xa ;  /* 0x0000000003007211 */ /* 0x008fca00078e50ff */
[----:B------:R-:W-:-:S04]  /*00a0*/  IMAD.HI R2, R0, 0x2aaaaaab, RZ ;  /* 0x2aaaaaab00027827 */ /* 0x000fc800078e02ff */
[----:B----4-:R-:W-:Y:S01]  /*00b0*/  IMAD.WIDE R20, R0, 0x4, R20 ;  /* 0x0000000400147825 */ /* 0x010fe200078e0214 */
[----:B------:R-:W-:-:S04]  /*00c0*/  SHF.R.U32.HI R3, RZ, 0x1f, R2 ;  /* 0x0000001fff037819 */ /* 0x000fc80000011602 */
[----:B------:R-:W-:Y:S01]  /*00d0*/  LEA.HI R3, R2, R3, RZ, 0x1c ;  /* 0x0000000302037211 */ /* 0x000fe200078fe0ff */
[----:B------:R-:W3:Y:S04]  /*00e0*/  LDG.E.128 R4, desc[UR4][R20.64] ;  /* 0x0000000414047981 */ /* 0x000ee8000c1e1d00 */
[----:B------:R-:W-:-:S04]  /*00f0*/  IMAD R3, R3, -0x60, R0 ;  /* 0xffffffa003037824 */ /* 0x000fc800078e0200 */
[C---:B--2---:R-:W-:Y:S01]  /*0100*/  IMAD.WIDE R8, R3.reuse, 0x4, R24 ;  /* 0x0000000403087825 */ /* 0x044fe200078e0218 */
[----:B------:R-:W-:Y:S01]  /*0110*/  IADD3 R2, R0, 0x200, RZ ;  /* 0x0000020000027810 */ /* 0x000fe20007ffe0ff */
[----:B------:R-:W2:Y:S02]  /*0120*/  LDG.E.128 R20, desc[UR4][R20.64+0x800] ;  /* 0x0008000414147981 */ /* 0x000ea4000c1e1d00 */
[----:B-----5:R-:W-:Y:S02]  /*0130*/  IMAD.WIDE R12, R3, 0x4, R16 ;  /* 0x00000004030c7825 */ /* 0x020fe400078e0210 */
[----:B------:R-:W3:Y:S04]  /*0140*/  LDG.E.EL.128 R8, desc[UR4][R8.64] ;  /* 0x0000000408087981 */ /* 0x000ee8000c2e1d00 */
[----:B------:R-:W4:Y:S01]  /*0150*/  LDG.E.EL.128 R12, desc[UR4][R12.64] ;  /* 0x000000040c0c7981 */ /* 0x000f22000c2e1d00 */
[----:B------:R-:W-:-:S05]  /*0160*/  IMAD.HI R18, R2, 0x2aaaaaab, RZ ;  /* 0x2aaaaaab02127827 */ /* 0x000fca00078e02ff */
[----:B------:R-:W-:-:S04]  /*0170*/  SHF.R.U32.HI R19, RZ, 0x1f, R18 ;  /* 0x0000001fff137819 */ /* 0x000fc80000011612 */
[----:B------:R-:W-:-:S05]  /*0180*/  LEA.HI R19, R18, R19, RZ, 0x1c ;  /* 0x0000001312137211 */ /* 0x000fca00078fe0ff */
[----:B------:R-:W-:-:S04]  /*0190*/  IMAD R2, R19, -0x60, R2 ;  /* 0xffffffa013027824 */ /* 0x000fc800078e0202 */
[----:B------:R-:W-:-:S06]  /*01a0*/  IMAD.WIDE R16, R2, 0x4, R16 ;  /* 0x0000000402107825 */ /* 0x000fcc00078e0210 */
[----:B------:R-:W5:Y:S01]  /*01b0*/  LDG.E.EL.128 R16, desc[UR4][R16.64] ;  /* 0x0000000410107981 */ /* 0x000f62000c2e1d00 */
[----:B------:R-:W-:-:S06]  /*01c0*/  IMAD.WIDE R24, R2, 0x4, R24 ;  /* 0x0000000402187825 */ /* 0x000fcc00078e0218 */
[----:B------:R-:W2:Y:S01]  /*01d0*/  LDG.E.EL.128 R24, desc[UR4][R24.64] ;  /* 0x0000000418187981 */ /* 0x000ea2000c2e1d00 */
[----:B---3--:R-:W-:Y:S01]  /*01e0*/  FADD R7, R7, -R11 ;  /* 0x8000000b07077221 */ /* 0x008fe20000000000 */
[----:B----4-:R-:W-:Y:S01]  /*01f0*/  FADD R11, R13, 9.9999997473787516356e-06 ;  /* 0x3727c5ac0d0b7421 */ /* 0x010fe20000000000 */
[----:B------:R-:W-:-:S05]  /*0200*/  FADD R28, R12, 9.9999997473787516356e-06 ;  /* 0x3727c5ac0c1c7421 */ /* 0x000fca0000000000 */
[----:B------:R-:W1:Y:S01]  /*0210*/  MUFU.SQRT R11, R11 ;  /* 0x0000000b000b7308 */ /* 0x000e620000002000 */
[----:B------:R-:W-:-:S07]  /*0220*/  FADD R12, R14, 9.9999997473787516356e-06 ;  /* 0x3727c5ac0e0c7421 */ /* 0x000fce0000000000 */
[----:B------:R-:W3:Y:S01]  /*0230*/  MUFU.SQRT R28, R28 ;  /* 0x0000001c001c7308 */ /* 0x000ee20000002000 */
[----:B-1----:R-:W-:-:S07]  /*0240*/  FSETP.GT.AND P4, PT, R11, 8.50705917302346158658e+37, PT ;  /* 0x7e8000000b00780b */ /* 0x002fce0003f84000 */
[----:B------:R-:W1:Y:S01]  /*0250*/  MUFU.SQRT R12, R12 ;  /* 0x0000000c000c7308 */ /* 0x000e620000002000 */
[----:B------:R-:W-:Y:S01]  /*0260*/  FSETP.GEU.AND P0, PT, R11, 1.175494350822287508e-38, PT ;  /* 0x008000000b00780b */ /* 0x000fe20003f0e000 */
[----:B------:R-:W-:Y:S01]  /*0270*/  FADD R15, R15, 9.9999997473787516356e-06 ;  /* 0x3727c5ac0f0f7421 */ /* 0x000fe20000000000 */
[----:B-----5:R-:W-:Y:S01]  /*0280*/  FADD R16, R16, 9.9999997473787516356e-06 ;  /* 0x3727c5ac10107421 */ /* 0x020fe20000000000 */
[----:B---3--:R-:W-:-:S04]  /*0290*/  FSETP.GT.AND P3, PT, R28, 8.50705917302346158658e+37, PT ;  /* 0x7e8000001c00780b */ /* 0x008fc80003f64000 */
[----:B------:R-:W3:Y:S01]  /*02a0*/  MUFU.SQRT R13, R15 ;  /* 0x0000000f000d7308 */ /* 0x000ee20000002000 */
[----:B------:R-:W-:Y:S01]  /*02b0*/  FSETP.GEU.AND P5, PT, R28, 1.175494350822287508e-38, PT ;  /* 0x008000001c00780b */ /* 0x000fe20003fae000 */
[----:B------:R-:W-:Y:S01]  /*02c0*/  @P4 FMUL R11, R11, 0.25 ;  /* 0x3e8000000b0b4820 */ /* 0x000fe20000400000 */
[----:B------:R-:W-:Y:S01]  /*02d0*/  FADD R6, R6, -R10 ;  /* 0x8000000a06067221 */ /* 0x000fe20000000000 */
[----:B------:R-:W-:Y:S01]  /*02e0*/  FADD R18, R18, 9.9999997473787516356e-06 ;  /* 0x3727c5ac12127421 */ /* 0x000fe20000000000 */
[----:B-1----:R-:W-:-:S03]  /*02f0*/  FSETP.GT.AND P6, PT, R12, 8.50705917302346158658e+37, PT ;  /* 0x7e8000000c00780b */ /* 0x002fc60003fc4000 */
[----:B------:R1:W4:Y:S01]  /*0300*/  MUFU.SQRT R10, R16 ;  /* 0x00000010000a7308 */ /* 0x0003220000002000 */
[----:B------:R-:W-:Y:S01]  /*0310*/  @!P0 FMUL R11, R11, 16777216 ;  /* 0x4b8000000b0b8820 */ /* 0x000fe20000400000 */
[----:B------:R-:W-:Y:S01]  /*0320*/  FADD R17, R17, 9.9999997473787516356e-06 ;  /* 0x3727c5ac11117421 */ /* 0x000fe20000000000 */
[----:B------:R-:W-:Y:S01]  /*0330*/  FADD R8, R4, -R8 ;  /* 0x8000000804087221 */ /* 0x000fe20000000000 */
[----:B------:R-:W-:Y:S01]  /*0340*/  FSETP.GEU.AND P1, PT, R12, 1.175494350822287508e-38, PT ;  /* 0x008000000c00780b */ /* 0x000fe20003f2e000 */
[----:B-1----:R-:W-:-:S03]  /*0350*/  HFMA2.MMA R16, -RZ, RZ, 1.625, 0 ;  /* 0x3e800000ff107435 */ /* 0x002fc600000001ff */
[----:B------:R1:W5:Y:S01]  /*0360*/  MUFU.SQRT R4, R18 ;  /* 0x0000001200047308 */ /* 0x0003620000002000 */
[----:B------:R-:W-:Y:S01]  /*0370*/  @P3 FMUL R28, R28, 0.25 ;  /* 0x3e8000001c1c3820 */ /* 0x000fe20000400000 */
[----:B---3--:R-:W-:Y:S01]  /*0380*/  FSETP.GT.AND P2, PT, R13, 8.50705917302346158658e+37, PT ;  /* 0x7e8000000d00780b */ /* 0x008fe20003f44000 */
[----:B--2---:R-:W-:-:S05]  /*0390*/  FADD R24, R20, -R24 ;  /* 0x8000001814187221 */ /* 0x004fca0000000000 */
[----:B------:R2:W3:Y:S01]  /*03a0*/  MUFU.SQRT R14, R17 ;  /* 0x00000011000e7308 */ /* 0x0004e20000002000 */
[----:B------:R-:W-:Y:S01]  /*03b0*/  @!P5 FMUL R28, R28, 16777216 ;  /* 0x4b8000001c1cd820 */ /* 0x000fe20000400000 */
[----:B------:R-:W-:-:S06]  /*03c0*/  FSEL R20, R16, 1, P4 ;  /* 0x3f80000010147808 */ /* 0x000fcc0002000000 */
[----:B------:R-:W3:Y:S01]  /*03d0*/  MUFU.RCP R11, R11 ;  /* 0x0000000b000b7308 */ /* 0x000ee20000001000 */
[C---:B-1----:R-:W-:Y:S01]  /*03e0*/  FSEL R18, R16.reuse, 1, P3 ;  /* 0x3f80000010127808 */ /* 0x042fe20001800000 */
[----:B------:R-:W-:Y:S01]  /*03f0*/  FADD R5, R5, -R9 ;  /* 0x8000000905057221 */ /* 0x000fe20000000000 */
[----:B--2---:R-:W-:Y:S01]  /*0400*/  FSEL R17, R16, 1, P6 ;  /* 0x3f80000010117808 */ /* 0x004fe20003000000 */
[----:B------:R-:W-:Y:S01]  /*0410*/  @P6 FMUL R12, R12, 0.25 ;  /* 0x3e8000000c0c6820 */ /* 0x000fe20000400000 */
[----:B------:R-:W-:Y:S02]  /*0420*/  FSETP.GEU.AND P3, PT, R13, 1.175494350822287508e-38, PT ;  /* 0x008000000d00780b */ /* 0x000fe40003f6e000 */
[----:B----4-:R-:W-:Y:S01]  /*0430*/  FSETP.GT.AND P4, PT, R10, 8.50705917302346158658e+37, PT ;  /* 0x7e8000000a00780b */ /* 0x010fe20003f84000 */
[----:B------:R1:W2:Y:S01]  /*0440*/  MUFU.RCP R9, R28 ;  /* 0x0000001c00097308 */ /* 0x0002a20000001000 */
[----:B------:R-:W-:Y:S01]  /*0450*/  @!P0 FMUL R20, R20, 16777216 ;  /* 0x4b80000014148820 */ /* 0x000fe20000400000 */
[----:B------:R-:W-:Y:S01]  /*0460*/  @!P1 FMUL R12, R12, 16777216 ;  /* 0x4b8000000c0c9820 */ /* 0x000fe20000400000 */
[----:B------:R-:W-:Y:S01]  /*0470*/  @!P5 FMUL R18, R18, 16777216 ;  /* 0x4b8000001212d820 */ /* 0x000fe20000400000 */
[----:B------:R-:W-:Y:S01]  /*0480*/  @!P1 FMUL R17, R17, 16777216 ;  /* 0x4b80000011119820 */ /* 0x000fe20000400000 */
[----:B------:R-:W-:-:S02]  /*0490*/  FSETP.GEU.AND P5, PT, R10, 1.175494350822287508e-38, PT ;  /* 0x008000000a00780b */ /* 0x000fc40003fae000 */
[----:B-----5:R-:W-:Y:S01]  /*04a0*/  FSETP.GT.AND P1, PT, R4, 8.50705917302346158658e+37, PT ;  /* 0x7e8000000400780b */ /* 0x020fe20003f24000 */
[----:B------:R-:W-:Y:S01]  /*04b0*/  @P2 FMUL R13, R13, 0.25 ;  /* 0x3e8000000d0d2820 */ /* 0x000fe20000400000 */
[----:B---3--:R-:W-:Y:S01]  /*04c0*/  FSETP.GT.AND P6, PT, R14, 8.50705917302346158658e+37, PT ;  /* 0x7e8000000e00780b */ /* 0x008fe20003fc4000 */
[----:B01----:R-:W-:Y:S01]  /*04d0*/  FMUL R28, R11, R20 ;  /* 0x000000140b1c7220 */ /* 0x003fe20000400000 */
[----:B------:R-:W-:Y:S02]  /*04e0*/  FSEL R11, R16, 1, P2 ;  /* 0x3f800000100b7808 */ /* 0x000fe40001000000 */
[----:B------:R-:W-:Y:S02]  /*04f0*/  FSETP.GEU.AND P2, PT, R4, 1.175494350822287508e-38, PT ;  /* 0x008000000400780b */ /* 0x000fe40003f4e000 */
[----:B------:R-:W-:Y:S01]  /*0500*/  FSETP.GEU.AND P0, PT, R14, 1.175494350822287508e-38, PT ;  /* 0x008000000e00780b */ /* 0x000fe20003f0e000 */
[----:B------:R-:W-:Y:S01]  /*0510*/  FADD R27, R23, -R27 ;  /* 0x8000001b171b7221 */ /* 0x000fe20000000000 */
[----:B------:R-:W-:Y:S01]  /*0520*/  FADD R26, R22, -R26 ;  /* 0x8000001a161a7221 */ /* 0x000fe20000000000 */
[----:B------:R-:W-:Y:S01]  /*0530*/  FADD R25, R21, -R25 ;  /* 0x8000001915197221 */ /* 0x000fe20000000000 */
[----:B------:R-:W-:Y:S01]  /*0540*/  @!P3 FMUL R13, R13, 16777216 ;  /* 0x4b8000000d0db820 */ /* 0x000fe20000400000 */
[----:B------:R-:W-:Y:S01]  /*0550*/  @P4 FMUL R10, R10, 0.25 ;  /* 0x3e8000000a0a4820 */ /* 0x000fe20000400000 */
[----:B------:R-:W0:Y:S01]  /*0560*/  LDC.64 R20, c[0x0][0x228] ;  /* 0x00008a00ff147b82 */ /* 0x000e220000000a00 */
[----:B--2---:R-:W-:Y:S01]  /*0570*/  FMUL R9, R9, R18 ;  /* 0x0000001209097220 */ /* 0x004fe20000400000 */
[----:B------:R-:W-:Y:S01]  /*0580*/  MUFU.RCP R12, R12 ;  /* 0x0000000c000c7308 */ /* 0x000fe20000001000 */
[----:B------:R-:W-:Y:S01]  /*0590*/  @!P5 FMUL R10, R10, 16777216 ;  /* 0x4b8000000a0ad820 */ /* 0x000fe20000400000 */
[----:B------:R-:W-:-:S04]  /*05a0*/  @P1 FMUL R4, R4, 0.25 ;  /* 0x3e80000004041820 */ /* 0x000fc80000400000 */
[----:B------:R-:W1:Y:S02]  /*05b0*/  LDC.64 R22, c[0x0][0x230] ;  /* 0x00008c00ff167b82 */ /* 0x000e640000000a00 */
[----:B------:R2:W3:Y:S01]  /*05c0*/  MUFU.RCP R18, R13 ;  /* 0x0000000d00127308 */ /* 0x0004e20000001000 */
[----:B------:R-:W-:Y:S01]  /*05d0*/  @P6 FMUL R14, R14, 0.25 ;  /* 0x3e8000000e0e6820 */ /* 0x000fe20000400000 */
[----:B------:R-:W-:-:S03]  /*05e0*/  @!P2 FMUL R4, R4, 16777216 ;  /* 0x4b8000000404a820 */ /* 0x000fc60000400000 */
[----:B------:R-:W-:-:S03]  /*05f0*/  @!P0 FMUL R14, R14, 16777216 ;  /* 0x4b8000000e0e8820 */ /* 0x000fc60000400000 */
[----:B------:R-:W4:Y:S01]  /*0600*/  MUFU.RCP R29, R10 ;  /* 0x0000000a001d7308 */ /* 0x000f220000001000 */
[----:B--2---:R-:W-:Y:S01]  /*0610*/  FMUL R13, R8, R9 ;  /* 0x00000009080d7220 */ /* 0x004fe20000400000 */
[----:B------:R-:W-:Y:S01]  /*0620*/  @!P3 FMUL R11, R11, 16777216 ;  /* 0x4b8000000b0bb820 */ /* 0x000fe20000400000 */
[----:B------:R-:W-:Y:S01]  /*0630*/  FSEL R8, R16, 1, P4 ;  /* 0x3f80000010087808 */ /* 0x000fe20002000000 */
[----:B------:R-:W-:-:S04]  /*0640*/  FMUL R28, R5, R28 ;  /* 0x0000001c051c7220 */ /* 0x000fc80000400000 */
[----:B------:R-:W2:Y:S01]  /*0650*/  MUFU.RCP R30, R14 ;  /* 0x0000000e001e7308 */ /* 0x000ea20000001000 */
[----:B---3--:R-:W-:Y:S01]  /*0660*/  FMUL R18, R18, R11 ;  /* 0x0000000b12127220 */ /* 0x008fe20000400000 */
[----:B------:R-:W-:Y:S01]  /*0670*/  FMUL R17, R12, R17 ;  /* 0x000000110c117220 */ /* 0x000fe20000400000 */
[----:B------:R-:W-:-:S05]  /*0680*/  @!P5 FMUL R8, R8, 16777216 ;  /* 0x4b8000000808d820 */ /* 0x000fca0000400000 */
[----:B------:R-:W3:Y:S01]  /*0690*/  MUFU.RCP R4, R4 ;  /* 0x0000000400047308 */ /* 0x000ee20000001000 */
[C---:B------:R-:W-:Y:S02]  /*06a0*/  FSEL R11, R16.reuse, 1, P6 ;  /* 0x3f800000100b7808 */ /* 0x040fe40003000000 */
[----:B------:R-:W-:Y:S01]  /*06b0*/  FSEL R5, R16, 1, P1 ;  /* 0x3f80000010057808 */ /* 0x000fe20000800000 */
[----:B------:R-:W-:Y:S01]  /*06c0*/  FMUL R17, R6, R17 ;  /* 0x0000001106117220 */ /* 0x000fe20000400000 */
[----:B------:R-:W-:Y:S01]  /*06d0*/  FMUL R18, R7, R18 ;  /* 0x0000001207127220 */ /* 0x000fe20000400000 */
[----:B----4-:R-:W-:Y:S01]  /*06e0*/  FMUL R29, R29, R8 ;  /* 0x000000081d1d7220 */ /* 0x010fe20000400000 */
[----:B0-----:R-:W-:-:S04]  /*06f0*/  IMAD.WIDE R8, R3, 0x4, R20 ;  /* 0x0000000403087825 */ /* 0x001fc800078e0214 */
[----:B------:R-:W-:Y:S01]  /*0700*/  @!P0 FMUL R11, R11, 16777216 ;  /* 0x4b8000000b0b8820 */ /* 0x000fe20000400000 */
[----:B------:R-:W-:Y:S01]  /*0710*/  @!P2 FMUL R5, R5, 16777216 ;  /* 0x4b8000000505a820 */ /* 0x000fe20000400000 */
[----:B-1----:R-:W-:-:S04]  /*0720*/  IMAD.WIDE R6, R3, 0x4, R22 ;  /* 0x0000000403067825 */ /* 0x002fc800078e0216 */
[----:B--2---:R-:W-:Y:S02]  /*0730*/  FMUL R30, R30, R11 ;  /* 0x0000000b1e1e7220 */ /* 0x004fe40000400000 */
[----:B------:R-:W2:Y:S01]  /*0740*/  LDG.E.EL.128 R8, desc[UR4][R8.64] ;  /* 0x0000000408087981 */ /* 0x000ea2000c2e1d00 */
[----:B---3--:R-:W-:-:S03]  /*0750*/  FMUL R3, R4, R5 ;  /* 0x0000000504037220 */ /* 0x008fc60000400000 */
[----:B------:R-:W2:Y:S01]  /*0760*/  LDG.E.EL.128 R4, desc[UR4][R6.64] ;  /* 0x0000000406047981 */ /* 0x000ea2000c2e1d00 */
[----:B------:R-:W-:-:S04]  /*0770*/  IMAD.WIDE R14, R2, 0x4, R20 ;  /* 0x00000004020e7825 */ /* 0x000fc800078e0214 */
[----:B------:R-:W-:-:S06]  /*0780*/  IMAD.WIDE R22, R2, 0x4, R22 ;  /* 0x0000000402167825 */ /* 0x000fcc00078e0216 */
[----:B------:R-:W3:Y:S01]  /*0790*/  LDG.E.EL.128 R20, desc[UR4][R22.64] ;  /* 0x0000000416147981 */ /* 0x000ee2000c2e1d00 */
[----:B------:R-:W-:Y:S01]  /*07a0*/  FADD R19, R19, 9.9999997473787516356e-06 ;  /* 0x3727c5ac13137421 */ /* 0x000fe20000000000 */
[----:B--2---:R-:W-:Y:S02]  /*07b0*/  FFMA R4, R8, R13, R4 ;  /* 0x0000000d08047223 */ /* 0x004fe40000000004 */
[----:B------:R-:W3:Y:S01]  /*07c0*/  LDG.E.EL.128 R12, desc[UR4][R14.64] ;  /* 0x000000040e0c7981 */ /* 0x000ee2000c2e1d00 */
[----:B------:R-:W-:Y:S02]  /*07d0*/  FFMA R5, R9, R28, R5 ;  /* 0x0000001c09057223 */ /* 0x000fe40000000005 */
[----:B------:R-:W0:Y:S02]  /*07e0*/  MUFU.SQRT R28, R19 ;  /* 0x00000013001c7308 */ /* 0x000e240000002000 */
[C---:B0-----:R-:W-:Y:S02]  /*07f0*/  FSETP.GT.AND P0, PT, R28.reuse, 8.50705917302346158658e+37, PT ;  /* 0x7e8000001c00780b */ /* 0x041fe40003f04000 */
[----:B------:R-:W-:-:S11]  /*0800*/  FSETP.GEU.AND P1, PT, R28, 1.175494350822287508e-38, PT ;  /* 0x008000001c00780b */ /* 0x000fd60003f2e000 */
[----:B------:R-:W-:-:S04]  /*0810*/  @P0 FMUL R28, R28, 0.25 ;  /* 0x3e8000001c1c0820 */ /* 0x000fc80000400000 */
[----:B------:R-:W-:-:S04]  /*0820*/  @!P1 FMUL R28, R28, 16777216 ;  /* 0x4b8000001c1c9820 */ /* 0x000fc80000400000 */
[----:B------:R-:W0:Y:S01]  /*0830*/  MUFU.RCP R2, R28 ;  /* 0x0000001c00027308 */ /* 0x000e220000001000 */
[----:B------:R-:W-:-:S05]  /*0840*/  FSEL R9, R16, 1, P0 ;  /* 0x3f80000010097808 */ /* 0x000fca0000000000 */
[----:B------:R-:W-:-:S04]  /*0850*/  @!P1 FMUL R9, R9, 16777216 ;  /* 0x4b80000009099820 */ /* 0x000fc80000400000 */
[----:B0-----:R-:W-:Y:S02]  /*0860*/  FMUL R2, R2, R9 ;  /* 0x0000000902027220 */ /* 0x001fe40000400000 */
[----:B------:R-:W0:Y:S01]  /*0870*/  LDC.64 R8, c[0x0][0x238] ;  /* 0x00008e00ff087b82 */ /* 0x000e220000000a00 */
[----:B------:R-:W-:Y:S01]  /*0880*/  FMUL R29, R24, R29 ;  /* 0x0000001d181d7220 */ /* 0x000fe20000400000 */
[----:B------:R-:W-:Y:S01]  /*0890*/  FMUL R30, R25, R30 ;  /* 0x0000001e191e7220 */ /* 0x000fe20000400000 */
[----:B------:R-:W-:Y:S01]  /*08a0*/  FMUL R3, R26, R3 ;  /* 0x000000031a037220 */ /* 0x000fe20000400000 */
[----:B------:R-:W-:Y:S01]  /*08b0*/  FMUL R2, R27, R2 ;  /* 0x000000021b027220 */ /* 0x000fe20000400000 */
[----:B------:R-:W-:Y:S01]  /*08c0*/  FFMA R6, R10, R17, R6 ;  /* 0x000000110a067223 */ /* 0x000fe20000000006 */
[----:B------:R-:W-:Y:S01]  /*08d0*/  FFMA R7, R11, R18, R7 ;  /* 0x000000120b077223 */ /* 0x000fe20000000007 */
[----:B0-----:R-:W-:-:S05]  /*08e0*/  IMAD.WIDE R8, R0, 0x4, R8 ;  /* 0x0000000400087825 */ /* 0x001fca00078e0208 */
[----:B------:R-:W-:Y:S01]  /*08f0*/  STG.E.128 desc[UR4][R8.64], R4 ;  /* 0x0000000408007986 */ /* 0x000fe2000c101d04 */
[----:B---3--:R-:W-:Y:S01]  /*0900*/  FFMA R12, R12, R29, R20 ;  /* 0x0000001d0c0c7223 */ /* 0x008fe20000000014 */
[----:B------:R-:W-:Y:S01]  /*0910*/  FFMA R13, R13, R30, R21 ;  /* 0x0000001e0d0d7223 */ /* 0x000fe20000000015 */
[----:B------:R-:W-:Y:S01]  /*0920*/  FFMA R14, R14, R3, R22 ;  /* 0x000000030e0e7223 */ /* 0x000fe20000000016 */
[----:B------:R-:W-:-:S05]  /*0930*/  FFMA R15, R15, R2, R23 ;  /* 0x000000020f0f7223 */ /* 0x000fca0000000017 */
[----:B------:R-:W-:Y:S01]  /*0940*/  STG.E.128 desc[UR4][R8.64+0x800], R12 ;  /* 0x0008000c08007986 */ /* 0x000fe2000c101d04 */
[----:B------:R-:W-:Y:S05]  /*0950*/  EXIT ;  /* 0x000000000000794d */ /* 0x000fea0003800000 */
.L_x_0:
[----:B------:R-:W-:-:S00]  /*0960*/  BRA `(.L_x_0) ;  /* 0xfffffffc00fc7947 */ /* 0x000fc0000383ffff */
[----:B------:R-:W-:-:S00]  /*0970*/  NOP ;  /* 0x0000000000007918 */ /* 0x000fc00000000000 */
        /* <DEDUP_REMOVED lines=8> */
.L_x_1:


//--------------------- .nv.global.init           --------------------------
	.section	.nv.global.init,"aw",@progbits
.nv.global.init:
	.type		_$_str,@object
	.size		_$_str,(_$_str_$_2 - _$_str)
_$_str:
        /*0000*/ 	.byte	0x5f, 0x5f, 0x43, 0x55, 0x44, 0x41, 0x5f, 0x46, 0x54, 0x5a, 0x00
	.type		_$_str_$_2,@object
	.size		_$_str_$_2,(.L_1 - _$_str_$_2)
_$_str_$_2:
        /*000b*/ 	.byte	0x5f, 0x5f, 0x43, 0x55, 0x44, 0x41, 0x5f, 0x50, 0x52, 0x45, 0x43, 0x5f, 0x53, 0x51, 0x52, 0x54
        /*001b*/ 	.byte	0x00
.L_1:


//--------------------- .nv.constant0.triton_poi_fused__native_batch_norm_legit_no_training_18 --------------------------
	.section	.nv.constant0.triton_poi_fused__native_batch_norm_legit_no_training_18,"a",@progbits
	.sectionflags	@""
	.align	4
.nv.constant0.triton_poi_fused__native_batch_norm_legit_no_training_18:
	.zero		580
